//
// Generated by NVIDIA NVVM Compiler
//
// Compiler Build ID: CL-36424714
// Cuda compilation tools, release 13.0, V13.0.88
// Based on NVVM 20.0.0
//

.version 9.0
.target sm_100
.address_size 64

	// .globl	_Z15printThreadInfov
.extern .func  (.param .b32 func_retval0) vprintf
(
	.param .b64 vprintf_param_0,
	.param .b64 vprintf_param_1
)
;
.global .align 1 .b8 $str[68] = {84, 104, 114, 101, 97, 100, 73, 100, 120, 58, 32, 37, 100, 44, 32, 66, 108, 111, 99, 107, 73, 100, 120, 58, 32, 37, 100, 44, 32, 66, 108, 111, 99, 107, 68, 105, 109, 58, 32, 37, 100, 44, 32, 69, 102, 102, 101, 99, 116, 105, 118, 101, 32, 84, 104, 114, 101, 97, 100, 32, 73, 68, 58, 32, 37, 100, 10};

.visible .entry _Z15printThreadInfov()
{
	.local .align 16 .b8 	__local_depot0[16];
	.reg .b64 	%SP;
	.reg .b64 	%SPL;
	.reg .b32 	%r<7>;
	.reg .b64 	%rd<5>;

	mov.u64 	%SPL, __local_depot0;
	cvta.local.u64 	%SP, %SPL;
	add.u64 	%rd1, %SP, 0;
	add.u64 	%rd2, %SPL, 0;
	mov.u32 	%r1, %ctaid.x;
	mov.u32 	%r2, %ntid.x;
	mov.u32 	%r3, %tid.x;
	mad.lo.s32 	%r4, %r1, %r2, %r3;
	st.local.v4.u32 	[%rd2], {%r3, %r1, %r2, %r4};
	mov.u64 	%rd3, $str;
	cvta.global.u64 	%rd4, %rd3;
	{ // callseq 0, 0
	.param .b64 param0;
	st.param.b64 	[param0], %rd4;
	.param .b64 param1;
	st.param.b64 	[param1], %rd1;
	.param .b32 retval0;
	call.uni (retval0), 
	vprintf, 
	(
	param0, 
	param1
	);
	ld.param.b32 	%r5, [retval0];
	} // callseq 0
	ret;

}


// ===== COMPILED SASS (sm_100) =====

	.target	sm_100

	.elftype	@"ET_EXEC"


//--------------------- .note.nv.tkinfo           --------------------------
	.section	.note.nv.tkinfo,"",@"SHT_NOTE"
	.sectionflags	@"SHF_NOTE_NV_TKINFO"
	.tkinfo
        /*0018*/ 	.word	0x00000002
        /*0030*/ 	.string	""
        /*0030*/ 	.string	"ptxas"
        /*0030*/ 	.string	"Cuda compilation tools, release 13.0, V13.0.88"
        /*0030*/ 	.string	"Build cuda_13.0.r13.0/compiler.36424714_0"
        /*0030*/ 	.string	"-arch sm_100 -m 64 "



//--------------------- .note.nv.cuinfo           --------------------------
	.section	.note.nv.cuinfo,"",@"SHT_NOTE"
	.sectionflags	@"SHF_NOTE_NV_CUINFO"
        /*0018*/ 	.short	0x0002
        /*001a*/ 	.short	0x0064
        /*001c*/ 	.short	0x0082
	.zero		2


//--------------------- .nv.info                  --------------------------
	.section	.nv.info,"",@"SHT_CUDA_INFO"
	.align	4


	//----- nvinfo : EIATTR_REGCOUNT
	.align		4
        /*0000*/ 	.byte	0x04, 0x2f
        /*0002*/ 	.short	(.L_2 - .L_1)
	.align		4
.L_1:
        /*0004*/ 	.word	index@(_Z15printThreadInfov)
        /*0008*/ 	.word	0x00000018


	//----- nvinfo : EIATTR_FRAME_SIZE
	.align		4
.L_2:
        /*000c*/ 	.byte	0x04, 0x11
        /*000e*/ 	.short	(.L_4 - .L_3)
	.align		4
.L_3:
        /*0010*/ 	.word	index@(_Z15printThreadInfov)
        /*0014*/ 	.word	0x00000010


	//----- nvinfo : EIATTR_MIN_STACK_SIZE
	.align		4
.L_4:
        /*0018*/ 	.byte	0x04, 0x12
        /*001a*/ 	.short	(.L_6 - .L_5)
	.align		4
.L_5:
        /*001c*/ 	.word	index@(_Z15printThreadInfov)
        /*0020*/ 	.word	0x00000010
.L_6:


//--------------------- .nv.compat                --------------------------
	.section	.nv.compat,"",@"SHT_CUDA_COMPAT_INFO"
	.align	4
        /*0000*/ 	.byte	0x02, 0x09, 0x00, 0x00, 0x02, 0x02, 0x01, 0x00, 0x02, 0x05, 0x05, 0x00, 0x03, 0x07, 0x01, 0x01
        /*0010*/ 	.byte	0x02, 0x03, 0x00, 0x00, 0x02, 0x06, 0x01, 0x00, 0x04, 0x0b, 0x08, 0x00, 0x09, 0x00, 0x00, 0x00
        /*0020*/ 	.byte	0x00, 0x00, 0x00, 0x00


//--------------------- .nv.info._Z15printThreadInfov --------------------------
	.section	.nv.info._Z15printThreadInfov,"",@"SHT_CUDA_INFO"
	.sectionflags	@""
	.align	4


	//----- nvinfo : EIATTR_CUDA_API_VERSION
	.align		4
        /*0000*/ 	.byte	0x04, 0x37
        /*0002*/ 	.short	(.L_8 - .L_7)
.L_7:
        /*0004*/ 	.word	0x00000082


	//----- nvinfo : EIATTR_SPARSE_MMA_MASK
	.align		4
.L_8:
        /*0008*/ 	.byte	0x03, 0x50
        /*000a*/ 	.short	0x0000


	//----- nvinfo : EIATTR_MAXREG_COUNT
	.align		4
        /*000c*/ 	.byte	0x03, 0x1b
        /*000e*/ 	.short	0x00ff


	//----- nvinfo : EIATTR_EXTERNS
	.align		4
        /*0010*/ 	.byte	0x04, 0x0f
        /*0012*/ 	.short	(.L_10 - .L_9)


	//   ....[0]....
	.align		4
.L_9:
        /*0014*/ 	.word	index@(vprintf)


	//----- nvinfo : EIATTR_MERCURY_ISA_VERSION
	.align		4
.L_10:
        /*0018*/ 	.byte	0x03, 0x5f
        /*001a*/ 	.short	0x0101


	//----- nvinfo : EIATTR_VRC_CTA_INIT_COUNT
	.align		4
        /*001c*/ 	.byte	0x02, 0x4a
	.zero		1
	.zero		1


	//----- nvinfo : EIATTR_SYSCALL_OFFSETS
	.align		4
        /*0020*/ 	.byte	0x04, 0x46
        /*0022*/ 	.short	(.L_12 - .L_11)


	//   ....[0]....
.L_11:
        /*0024*/ 	.word	0x00000110


	//----- nvinfo : EIATTR_EXIT_INSTR_OFFSETS
	.align		4
.L_12:
        /*0028*/ 	.byte	0x04, 0x1c
        /*002a*/ 	.short	(.L_14 - .L_13)


	//   ....[0]....
.L_13:
        /*002c*/ 	.word	0x00000120


	//----- nvinfo : EIATTR_SW_WAR
	.align		4
.L_14:
        /*0030*/ 	.byte	0x04, 0x36
        /*0032*/ 	.short	(.L_16 - .L_15)
.L_15:
        /*0034*/ 	.word	0x00000008
.L_16:


//--------------------- .nv.callgraph             --------------------------
	.section	.nv.callgraph,"",@"SHT_CUDA_CALLGRAPH"
	.align	4
	.sectionentsize	8
	.align		4
        /*0000*/ 	.word	0x00000000
	.align		4
        /*0004*/ 	.word	0xffffffff
	.align		4
        /*0008*/ 	.word	index@(_Z15printThreadInfov)
	.align		4
        /*000c*/ 	.word	index@(vprintf)
	.align		4
        /*0010*/ 	.word	0x00000000
	.align		4
        /*0014*/ 	.word	0xfffffffe
	.align		4
        /*0018*/ 	.word	0x00000000
	.align		4
        /*001c*/ 	.word	0xfffffffd
	.align		4
        /*0020*/ 	.word	0x00000000
	.align		4
        /*0024*/ 	.word	0xfffffffc


//--------------------- .nv.constant4             --------------------------
	.section	.nv.constant4,"a",@progbits
	.align	8
	.align		8
.nv.constant4:
        /*0000*/ 	.dword	vprintf
	.align		8
        /*0008*/ 	.dword	$str


//--------------------- .text._Z15printThreadInfov --------------------------
	.section	.text._Z15printThreadInfov,"ax",@progbits
	.align	128
        .global         _Z15printThreadInfov
        .type           _Z15printThreadInfov,@function
        .size           _Z15printThreadInfov,(.L_x_2 - _Z15printThreadInfov)
        .other          _Z15printThreadInfov,@"STO_CUDA_ENTRY STV_DEFAULT"
_Z15printThreadInfov:
.text._Z15printThreadInfov:
[----:B------:R-:W0:Y:S01]  /*0000*/  LDC R1, c[0x0][0x37c] ;  /* 0x0000df00ff017b82 */ /* 0x000e220000000800 */
[----:B------:R-:W1:Y:S01]  /*0010*/  S2R R9, SR_CTAID.X ;  /* 0x0000000000097919 */ /* 0x000e620000002500 */
[----:B------:R-:W2:Y:S06]  /*0020*/  LDCU UR5, c[0x0][0x2fc] ;  /* 0x00005f80ff0577ac */ /* 0x000eac0008000800 */
[----:B------:R-:W1:Y:S01]  /*0030*/  LDC R10, c[0x0][0x360] ;  /* 0x0000d800ff0a7b82 */ /* 0x000e620000000800 */
[----:B0-----:R-:W-:Y:S01]  /*0040*/  VIADD R1, R1, 0xfffffff0 ;  /* 0xfffffff001017836 */ /* 0x001fe20000000000 */
[----:B------:R-:W1:Y:S01]  /*0050*/  S2R R8, SR_TID.X ;  /* 0x0000000000087919 */ /* 0x000e620000002100 */
[----:B------:R-:W-:Y:S01]  /*0060*/  MOV R0, 0x0 ;  /* 0x0000000000007802 */ /* 0x000fe20000000f00 */
[----:B------:R-:W0:Y:S04]  /*0070*/  LDCU UR4, c[0x0][0x2f8] ;  /* 0x00005f00ff0477ac */ /* 0x000e280008000800 */
[----:B------:R3:W4:Y:S01]  /*0080*/  LDC.64 R2, c[0x4][R0] ;  /* 0x0100000000027b82 */ /* 0x0007220000000a00 */
[----:B------:R-:W5:Y:S01]  /*0090*/  LDCU.64 UR6, c[0x4][0x8] ;  /* 0x01000100ff0677ac */ /* 0x000f620008000a00 */
[----:B0-----:R-:W-:Y:S01]  /*00a0*/  IADD3 R6, P0, PT, R1, UR4, RZ ;  /* 0x0000000401067c10 */ /* 0x001fe2000ff1e0ff */
[----:B-----5:R-:W-:Y:S01]  /*00b0*/  IMAD.U32 R4, RZ, RZ, UR6 ;  /* 0x00000006ff047e24 */ /* 0x020fe2000f8e00ff */
[----:B------:R-:W-:-:S03]  /*00c0*/  MOV R5, UR7 ;  /* 0x0000000700057c02 */ /* 0x000fc60008000f00 */
[----:B--2---:R-:W-:Y:S02]  /*00d0*/  IMAD.X R7, RZ, RZ, UR5, P0 ;  /* 0x00000005ff077e24 */ /* 0x004fe400080e06ff */
[----:B-1----:R-:W-:-:S05]  /*00e0*/  IMAD R11, R9, R10, R8 ;  /* 0x0000000a090b7224 */ /* 0x002fca00078e0208 */
[----:B------:R3:W-:Y:S02]  /*00f0*/  STL.128 [R1], R8 ;  /* 0x0000000801007387 */ /* 0x0007e40000100c00 */
[----:B------:R-:W-:-:S07]  /*0100*/  LEPC R20, `(.L_x_0) ;  /* 0x000000001014794e */ /* 0x000fce0000000000 */
[----:B---34-:R-:W-:Y:S05]  /*0110*/  CALL.ABS.NOINC R2 ;  /* 0x0000000002007343 */ /* 0x018fea0003c00000 */
.L_x_0:
[----:B------:R-:W-:Y:S05]  /*0120*/  EXIT ;  /* 0x000000000000794d */ /* 0x000fea0003800000 */
.L_x_1:
[----:B------:R-:W-:-:S00]  /*0130*/  BRA `(.L_x_1) ;  /* 0xfffffffc00fc7947 */ /* 0x000fc0000383ffff */
[----:B------:R-:W-:-:S00]  /*0140*/  NOP ;  /* 0x0000000000007918 */ /* 0x000fc00000000000 */
        /* <DEDUP_REMOVED lines=11> */
.L_x_2:


//--------------------- .nv.global.init           --------------------------
	.section	.nv.global.init,"aw",@progbits
.nv.global.init:
	.type		$str,@object
	.size		$str,(.L_0 - $str)
$str:
        /*0000*/ 	.byte	0x54, 0x68, 0x72, 0x65, 0x61, 0x64, 0x49, 0x64, 0x78, 0x3a, 0x20, 0x25, 0x64, 0x2c, 0x20, 0x42
        /*0010*/ 	.byte	0x6c, 0x6f, 0x63, 0x6b, 0x49, 0x64, 0x78, 0x3a, 0x20, 0x25, 0x64, 0x2c, 0x20, 0x42, 0x6c, 0x6f
        /*0020*/ 	.byte	0x63, 0x6b, 0x44, 0x69, 0x6d, 0x3a, 0x20, 0x25, 0x64, 0x2c, 0x20, 0x45, 0x66, 0x66, 0x65, 0x63
        /*0030*/ 	.byte	0x74, 0x69, 0x76, 0x65, 0x20, 0x54, 0x68, 0x72, 0x65, 0x61, 0x64, 0x20, 0x49, 0x44, 0x3a, 0x20
        /*0040*/ 	.byte	0x25, 0x64, 0x0a, 0x00
.L_0:


//--------------------- .nv.shared.reserved.0     --------------------------
	.section	.nv.shared.reserved.0,"aw",@nobits
	.weak		__nv_reservedSMEM_offset_0_alias
	.size		__nv_reservedSMEM_offset_0_alias, 0, 64
	.other		__nv_reservedSMEM_offset_0_alias,@"STO_CUDA_RESERVED_SHARED STV_DEFAULT"
__nv_reservedSMEM_offset_0_alias:
	.zero		0
	.zero		64


//--------------------- .nv.constant0._Z15printThreadInfov --------------------------
	.section	.nv.constant0._Z15printThreadInfov,"a",@progbits
	.sectionflags	@""
	.align	4
.nv.constant0._Z15printThreadInfov:
	.zero		896


//--------------------- SYMBOLS --------------------------

	.type		.nv.reservedSmem.offset0,@object
	.size		.nv.reservedSmem.offset0,0x4
	.type		vprintf,@function
